//
// Generated by NVIDIA NVVM Compiler
//
// Compiler Build ID: CL-36424714
// Cuda compilation tools, release 13.0, V13.0.88
// Based on NVVM 20.0.0
//

.version 9.0
.target sm_100
.address_size 64

	// .globl	_Z9addArraysPKiS0_Pi

.visible .entry _Z9addArraysPKiS0_Pi(
	.param .u64 .ptr .align 1 _Z9addArraysPKiS0_Pi_param_0,
	.param .u64 .ptr .align 1 _Z9addArraysPKiS0_Pi_param_1,
	.param .u64 .ptr .align 1 _Z9addArraysPKiS0_Pi_param_2
)
{
	.reg .pred 	%p<2>;
	.reg .b32 	%r<5>;
	.reg .b64 	%rd<11>;

	ld.param.u64 	%rd1, [_Z9addArraysPKiS0_Pi_param_0];
	ld.param.u64 	%rd2, [_Z9addArraysPKiS0_Pi_param_1];
	ld.param.u64 	%rd3, [_Z9addArraysPKiS0_Pi_param_2];
	mov.u32 	%r1, %tid.x;
	setp.gt.u32 	%p1, %r1, 9;
	@%p1 bra 	$L__BB0_2;
	cvta.to.global.u64 	%rd4, %rd1;
	cvta.to.global.u64 	%rd5, %rd2;
	cvta.to.global.u64 	%rd6, %rd3;
	mul.wide.u32 	%rd7, %r1, 4;
	add.s64 	%rd8, %rd4, %rd7;
	ld.global.u32 	%r2, [%rd8];
	add.s64 	%rd9, %rd5, %rd7;
	ld.global.u32 	%r3, [%rd9];
	add.s32 	%r4, %r3, %r2;
	add.s64 	%rd10, %rd6, %rd7;
	st.global.u32 	[%rd10], %r4;
$L__BB0_2:
	ret;

}


// ===== COMPILED SASS (sm_100) =====

	.target	sm_100

	.elftype	@"ET_EXEC"


//--------------------- .note.nv.tkinfo           --------------------------
	.section	.note.nv.tkinfo,"",@"SHT_NOTE"
	.sectionflags	@"SHF_NOTE_NV_TKINFO"
	.tkinfo
        /*0018*/ 	.word	0x00000002
        /*0030*/ 	.string	""
        /*0030*/ 	.string	"ptxas"
        /*0030*/ 	.string	"Cuda compilation tools, release 13.0, V13.0.88"
        /*0030*/ 	.string	"Build cuda_13.0.r13.0/compiler.36424714_0"
        /*0030*/ 	.string	"-arch sm_100 -m 64 "



//--------------------- .note.nv.cuinfo           --------------------------
	.section	.note.nv.cuinfo,"",@"SHT_NOTE"
	.sectionflags	@"SHF_NOTE_NV_CUINFO"
        /*0018*/ 	.short	0x0002
        /*001a*/ 	.short	0x0064
        /*001c*/ 	.short	0x0082
	.zero		2


//--------------------- .nv.info                  --------------------------
	.section	.nv.info,"",@"SHT_CUDA_INFO"
	.align	4


	//----- nvinfo : EIATTR_REGCOUNT
	.align		4
        /*0000*/ 	.byte	0x04, 0x2f
        /*0002*/ 	.short	(.L_1 - .L_0)
	.align		4
.L_0:
        /*0004*/ 	.word	index@(_Z9addArraysPKiS0_Pi)
        /*0008*/ 	.word	0x0000000c


	//----- nvinfo : EIATTR_FRAME_SIZE
	.align		4
.L_1:
        /*000c*/ 	.byte	0x04, 0x11
        /*000e*/ 	.short	(.L_3 - .L_2)
	.align		4
.L_2:
        /*0010*/ 	.word	index@(_Z9addArraysPKiS0_Pi)
        /*0014*/ 	.word	0x00000000


	//----- nvinfo : EIATTR_MIN_STACK_SIZE
	.align		4
.L_3:
        /*0018*/ 	.byte	0x04, 0x12
        /*001a*/ 	.short	(.L_5 - .L_4)
	.align		4
.L_4:
        /*001c*/ 	.word	index@(_Z9addArraysPKiS0_Pi)
        /*0020*/ 	.word	0x00000000
.L_5:


//--------------------- .nv.compat                --------------------------
	.section	.nv.compat,"",@"SHT_CUDA_COMPAT_INFO"
	.align	4
        /*0000*/ 	.byte	0x02, 0x09, 0x00, 0x00, 0x02, 0x02, 0x01, 0x00, 0x02, 0x05, 0x05, 0x00, 0x03, 0x07, 0x01, 0x01
        /*0010*/ 	.byte	0x02, 0x03, 0x00, 0x00, 0x02, 0x06, 0x01, 0x00, 0x04, 0x0b, 0x08, 0x00, 0x09, 0x00, 0x00, 0x00
        /*0020*/ 	.byte	0x00, 0x00, 0x00, 0x00


//--------------------- .nv.info._Z9addArraysPKiS0_Pi --------------------------
	.section	.nv.info._Z9addArraysPKiS0_Pi,"",@"SHT_CUDA_INFO"
	.sectionflags	@""
	.align	4


	//----- nvinfo : EIATTR_CUDA_API_VERSION
	.align		4
        /*0000*/ 	.byte	0x04, 0x37
        /*0002*/ 	.short	(.L_7 - .L_6)
.L_6:
        /*0004*/ 	.word	0x00000082


	//----- nvinfo : EIATTR_KPARAM_INFO
	.align		4
.L_7:
        /*0008*/ 	.byte	0x04, 0x17
        /*000a*/ 	.short	(.L_9 - .L_8)
.L_8:
        /*000c*/ 	.word	0x00000000
        /*0010*/ 	.short	0x0002
        /*0012*/ 	.short	0x0010
        /*0014*/ 	.byte	0x00, 0xf5, 0x21, 0x00


	//----- nvinfo : EIATTR_KPARAM_INFO
	.align		4
.L_9:
        /*0018*/ 	.byte	0x04, 0x17
        /*001a*/ 	.short	(.L_11 - .L_10)
.L_10:
        /*001c*/ 	.word	0x00000000
        /*0020*/ 	.short	0x0001
        /*0022*/ 	.short	0x0008
        /*0024*/ 	.byte	0x00, 0xf5, 0x21, 0x00


	//----- nvinfo : EIATTR_KPARAM_INFO
	.align		4
.L_11:
        /*0028*/ 	.byte	0x04, 0x17
        /*002a*/ 	.short	(.L_13 - .L_12)
.L_12:
        /*002c*/ 	.word	0x00000000
        /*0030*/ 	.short	0x0000
        /*0032*/ 	.short	0x0000
        /*0034*/ 	.byte	0x00, 0xf5, 0x21, 0x00


	//----- nvinfo : EIATTR_SPARSE_MMA_MASK
	.align		4
.L_13:
        /*0038*/ 	.byte	0x03, 0x50
        /*003a*/ 	.short	0x0000


	//----- nvinfo : EIATTR_MAXREG_COUNT
	.align		4
        /*003c*/ 	.byte	0x03, 0x1b
        /*003e*/ 	.short	0x00ff


	//----- nvinfo : EIATTR_MERCURY_ISA_VERSION
	.align		4
        /*0040*/ 	.byte	0x03, 0x5f
        /*0042*/ 	.short	0x0101


	//----- nvinfo : EIATTR_VRC_CTA_INIT_COUNT
	.align		4
        /*0044*/ 	.byte	0x02, 0x4a
	.zero		1
	.zero		1


	//----- nvinfo : EIATTR_EXIT_INSTR_OFFSETS
	.align		4
        /*0048*/ 	.byte	0x04, 0x1c
        /*004a*/ 	.short	(.L_15 - .L_14)


	//   ....[0]....
.L_14:
        /*004c*/ 	.word	0x00000030


	//   ....[1]....
        /*0050*/ 	.word	0x000000f0


	//----- nvinfo : EIATTR_CBANK_PARAM_SIZE
	.align		4
.L_15:
        /*0054*/ 	.byte	0x03, 0x19
        /*0056*/ 	.short	0x0018


	//----- nvinfo : EIATTR_PARAM_CBANK
	.align		4
        /*0058*/ 	.byte	0x04, 0x0a
        /*005a*/ 	.short	(.L_17 - .L_16)
	.align		4
.L_16:
        /*005c*/ 	.word	index@(.nv.constant0._Z9addArraysPKiS0_Pi)
        /*0060*/ 	.short	0x0380
        /*0062*/ 	.short	0x0018


	//----- nvinfo : EIATTR_SW_WAR
	.align		4
.L_17:
        /*0064*/ 	.byte	0x04, 0x36
        /*0066*/ 	.short	(.L_19 - .L_18)
.L_18:
        /*0068*/ 	.word	0x00000008
.L_19:


//--------------------- .nv.callgraph             --------------------------
	.section	.nv.callgraph,"",@"SHT_CUDA_CALLGRAPH"
	.align	4
	.sectionentsize	8
	.align		4
        /*0000*/ 	.word	0x00000000
	.align		4
        /*0004*/ 	.word	0xffffffff
	.align		4
        /*0008*/ 	.word	0x00000000
	.align		4
        /*000c*/ 	.word	0xfffffffe
	.align		4
        /*0010*/ 	.word	0x00000000
	.align		4
        /*0014*/ 	.word	0xfffffffd
	.align		4
        /*0018*/ 	.word	0x00000000
	.align		4
        /*001c*/ 	.word	0xfffffffc


//--------------------- .text._Z9addArraysPKiS0_Pi --------------------------
	.section	.text._Z9addArraysPKiS0_Pi,"ax",@progbits
	.align	128
        .global         _Z9addArraysPKiS0_Pi
        .type           _Z9addArraysPKiS0_Pi,@function
        .size           _Z9addArraysPKiS0_Pi,(.L_x_1 - _Z9addArraysPKiS0_Pi)
        .other          _Z9addArraysPKiS0_Pi,@"STO_CUDA_ENTRY STV_DEFAULT"
_Z9addArraysPKiS0_Pi:
.text._Z9addArraysPKiS0_Pi:
[----:B------:R-:W-:Y:S01]  /*0000*/  LDC R1, c[0x0][0x37c] ;  /* 0x0000df00ff017b82 */ /* 0x000fe20000000800 */
[----:B------:R-:W0:Y:S02]  /*0010*/  S2R R9, SR_TID.X ;  /* 0x0000000000097919 */ /* 0x000e240000002100 */
[----:B0-----:R-:W-:-:S13]  /*0020*/  ISETP.GT.U32.AND P0, PT, R9, 0x9, PT ;  /* 0x000000090900780c */ /* 0x001fda0003f04070 */
[----:B------:R-:W-:Y:S05]  /*0030*/  @P0 EXIT ;  /* 0x000000000000094d */ /* 0x000fea0003800000 */
[----:B------:R-:W0:Y:S01]  /*0040*/  LDC.64 R2, c[0x0][0x380] ;  /* 0x0000e000ff027b82 */ /* 0x000e220000000a00 */
[----:B------:R-:W1:Y:S07]  /*0050*/  LDCU.64 UR4, c[0x0][0x358] ;  /* 0x00006b00ff0477ac */ /* 0x000e6e0008000a00 */
[----:B------:R-:W2:Y:S08]  /*0060*/  LDC.64 R4, c[0x0][0x388] ;  /* 0x0000e200ff047b82 */ /* 0x000eb00000000a00 */
[----:B------:R-:W3:Y:S01]  /*0070*/  LDC.64 R6, c[0x0][0x390] ;  /* 0x0000e400ff067b82 */ /* 0x000ee20000000a00 */
[----:B0-----:R-:W-:-:S06]  /*0080*/  IMAD.WIDE.U32 R2, R9, 0x4, R2 ;  /* 0x0000000409027825 */ /* 0x001fcc00078e0002 */
[----:B-1----:R-:W4:Y:S01]  /*0090*/  LDG.E R2, desc[UR4][R2.64] ;  /* 0x0000000402027981 */ /* 0x002f22000c1e1900 */
[----:B--2---:R-:W-:-:S06]  /*00a0*/  IMAD.WIDE.U32 R4, R9, 0x4, R4 ;  /* 0x0000000409047825 */ /* 0x004fcc00078e0004 */
[----:B------:R-:W4:Y:S01]  /*00b0*/  LDG.E R5, desc[UR4][R4.64] ;  /* 0x0000000404057981 */ /* 0x000f22000c1e1900 */
[----:B---3--:R-:W-:Y:S01]  /*00c0*/  IMAD.WIDE.U32 R6, R9, 0x4, R6 ;  /* 0x0000000409067825 */ /* 0x008fe200078e0006 */
[----:B----4-:R-:W-:-:S05]  /*00d0*/  IADD3 R9, PT, PT, R2, R5, RZ ;  /* 0x0000000502097210 */ /* 0x010fca0007ffe0ff */
[----:B------:R-:W-:Y:S01]  /*00e0*/  STG.E desc[UR4][R6.64], R9 ;  /* 0x0000000906007986 */ /* 0x000fe2000c101904 */
[----:B------:R-:W-:Y:S05]  /*00f0*/  EXIT ;  /* 0x000000000000794d */ /* 0x000fea0003800000 */
.L_x_0:
[----:B------:R-:W-:-:S00]  /*0100*/  BRA `(.L_x_0) ;  /* 0xfffffffc00fc7947 */ /* 0x000fc0000383ffff */
[----:B------:R-:W-:-:S00]  /*0110*/  NOP ;  /* 0x0000000000007918 */ /* 0x000fc00000000000 */
        /* <DEDUP_REMOVED lines=14> */
.L_x_1:


//--------------------- .nv.shared.reserved.0     --------------------------
	.section	.nv.shared.reserved.0,"aw",@nobits
	.weak		__nv_reservedSMEM_offset_0_alias
	.size		__nv_reservedSMEM_offset_0_alias, 0, 64
	.other		__nv_reservedSMEM_offset_0_alias,@"STO_CUDA_RESERVED_SHARED STV_DEFAULT"
__nv_reservedSMEM_offset_0_alias:
	.zero		0
	.zero		64


//--------------------- .nv.constant0._Z9addArraysPKiS0_Pi --------------------------
	.section	.nv.constant0._Z9addArraysPKiS0_Pi,"a",@progbits
	.sectionflags	@""
	.align	4
.nv.constant0._Z9addArraysPKiS0_Pi:
	.zero		920


//--------------------- SYMBOLS --------------------------

	.type		.nv.reservedSmem.offset0,@object
	.size		.nv.reservedSmem.offset0,0x4
